	.headerflags	@"EF_CUDA_TEXMODE_UNIFIED EF_CUDA_64BIT_ADDRESS EF_CUDA_ACCELERATORS EF_CUDA_SM90 EF_CUDA_VIRTUAL_SM(EF_CUDA_SM90)"
	.elftype	@"ET_EXEC"


//--------------------- .nv.info                  --------------------------
	.section	.nv.info,"",@"SHT_CUDA_INFO"
	.align	4


	//----- nvinfo : EIATTR_REGCOUNT
	.align		4
        /*0000*/ 	.byte	0x04, 0x2f
        /*0002*/ 	.short	(.L_3 - .L_2)
	.align		4
.L_2:
        /*0004*/ 	.word	index@(triton_poi_fused__native_batch_norm_legit_no_training_add_mul_sigmoid_1)
        /*0008*/ 	.word	0x00000018


	//----- nvinfo : EIATTR_MIN_STACK_SIZE
	.align		4
.L_3:
        /*000c*/ 	.byte	0x04, 0x12
        /*000e*/ 	.short	(.L_5 - .L_4)
	.align		4
.L_4:
        /*0010*/ 	.word	index@(triton_poi_fused__native_batch_norm_legit_no_training_add_mul_sigmoid_1)
        /*0014*/ 	.word	0x00000000


	//----- nvinfo : EIATTR_FRAME_SIZE
	.align		4
.L_5:
        /*0018*/ 	.byte	0x04, 0x11
        /*001a*/ 	.short	(.L_7 - .L_6)
	.align		4
.L_6:
        /*001c*/ 	.word	index@(triton_poi_fused__native_batch_norm_legit_no_training_add_mul_sigmoid_1)
        /*0020*/ 	.word	0x00000000


	//----- nvinfo : EIATTR_MIN_STACK_SIZE
	.align		4
.L_7:
        /*0024*/ 	.byte	0x04, 0x12
        /*0026*/ 	.short	(.L_9 - .L_8)
	.align		4
.L_8:
        /*0028*/ 	.word	index@(triton_poi_fused__native_batch_norm_legit_no_training_add_mul_sigmoid_1)
        /*002c*/ 	.word	0x00000000
.L_9:


//--------------------- .nv.info.triton_poi_fused__native_batch_norm_legit_no_training_add_mul_sigmoid_1 --------------------------
	.section	.nv.info.triton_poi_fused__native_batch_norm_legit_no_training_add_mul_sigmoid_1,"",@"SHT_CUDA_INFO"
	.sectionflags	@""
	.align	4


	//----- nvinfo : EIATTR_CUDA_API_VERSION
	.align		4
        /*0000*/ 	.byte	0x04, 0x37
        /*0002*/ 	.short	(.L_11 - .L_10)
.L_10:
        /*0004*/ 	.word	0x0000007c


	//----- nvinfo : EIATTR_KPARAM_INFO
	.align		4
.L_11:
        /*0008*/ 	.byte	0x04, 0x17
        /*000a*/ 	.short	(.L_13 - .L_12)
.L_12:
        /*000c*/ 	.word	0x00000000
        /*0010*/ 	.short	0x0007
        /*0012*/ 	.short	0x0038
        /*0014*/ 	.byte	0x00, 0xf0, 0x11, 0x00


	//----- nvinfo : EIATTR_KPARAM_INFO
	.align		4
.L_13:
        /*0018*/ 	.byte	0x04, 0x17
        /*001a*/ 	.short	(.L_15 - .L_14)
.L_14:
        /*001c*/ 	.word	0x00000000
        /*0020*/ 	.short	0x0006
        /*0022*/ 	.short	0x0030
        /*0024*/ 	.byte	0x00, 0xf4, 0x21, 0x00


	//----- nvinfo : EIATTR_KPARAM_INFO
	.align		4
.L_15:
        /*0028*/ 	.byte	0x04, 0x17
        /*002a*/ 	.short	(.L_17 - .L_16)
.L_16:
        /*002c*/ 	.word	0x00000000
        /*0030*/ 	.short	0x0005
        /*0032*/ 	.short	0x0028
        /*0034*/ 	.byte	0x00, 0xf4, 0x21, 0x00


	//----- nvinfo : EIATTR_KPARAM_INFO
	.align		4
.L_17:
        /*0038*/ 	.byte	0x04, 0x17
        /*003a*/ 	.short	(.L_19 - .L_18)
.L_18:
        /*003c*/ 	.word	0x00000000
        /*0040*/ 	.short	0x0004
        /*0042*/ 	.short	0x0020
        /*0044*/ 	.byte	0x00, 0xf4, 0x21, 0x00


	//----- nvinfo : EIATTR_KPARAM_INFO
	.align		4
.L_19:
        /*0048*/ 	.byte	0x04, 0x17
        /*004a*/ 	.short	(.L_21 - .L_20)
.L_20:
        /*004c*/ 	.word	0x00000000
        /*0050*/ 	.short	0x0003
        /*0052*/ 	.short	0x0018
        /*0054*/ 	.byte	0x00, 0xf4, 0x21, 0x00


	//----- nvinfo : EIATTR_KPARAM_INFO
	.align		4
.L_21:
        /*0058*/ 	.byte	0x04, 0x17
        /*005a*/ 	.short	(.L_23 - .L_22)
.L_22:
        /*005c*/ 	.word	0x00000000
        /*0060*/ 	.short	0x0002
        /*0062*/ 	.short	0x0010
        /*0064*/ 	.byte	0x00, 0xf4, 0x21, 0x00


	//----- nvinfo : EIATTR_KPARAM_INFO
	.align		4
.L_23:
        /*0068*/ 	.byte	0x04, 0x17
        /*006a*/ 	.short	(.L_25 - .L_24)
.L_24:
        /*006c*/ 	.word	0x00000000
        /*0070*/ 	.short	0x0001
        /*0072*/ 	.short	0x0008
        /*0074*/ 	.byte	0x00, 0xf4, 0x21, 0x00


	//----- nvinfo : EIATTR_KPARAM_INFO
	.align		4
.L_25:
        /*0078*/ 	.byte	0x04, 0x17
        /*007a*/ 	.short	(.L_27 - .L_26)
.L_26:
        /*007c*/ 	.word	0x00000000
        /*0080*/ 	.short	0x0000
        /*0082*/ 	.short	0x0000
        /*0084*/ 	.byte	0x00, 0xf4, 0x21, 0x00


	//----- nvinfo : EIATTR_SPARSE_MMA_MASK
	.align		4
.L_27:
        /*0088*/ 	.byte	0x03, 0x50
        /*008a*/ 	.short	0x0000


	//----- nvinfo : EIATTR_MAXREG_COUNT
	.align		4
        /*008c*/ 	.byte	0x03, 0x1b
        /*008e*/ 	.short	0x00ff


	//----- nvinfo : EIATTR_EXIT_INSTR_OFFSETS
	.align		4
        /*0090*/ 	.byte	0x04, 0x1c
        /*0092*/ 	.short	(.L_29 - .L_28)


	//   ....[0]....
.L_28:
        /*0094*/ 	.word	0x00000620


	//   ....[1]....
        /*0098*/ 	.word	0x00000640


	//----- nvinfo : EIATTR_REQNTID
	.align		4
.L_29:
        /*009c*/ 	.byte	0x04, 0x10
        /*009e*/ 	.short	(.L_31 - .L_30)
.L_30:
        /*00a0*/ 	.word	0x00000080
        /*00a4*/ 	.word	0x00000001
        /*00a8*/ 	.word	0x00000001


	//----- nvinfo : EIATTR_CBANK_PARAM_SIZE
	.align		4
.L_31:
        /*00ac*/ 	.byte	0x03, 0x19
        /*00ae*/ 	.short	0x003c


	//----- nvinfo : EIATTR_PARAM_CBANK
	.align		4
        /*00b0*/ 	.byte	0x04, 0x0a
        /*00b2*/ 	.short	(.L_33 - .L_32)
	.align		4
.L_32:
        /*00b4*/ 	.word	index@(.nv.constant0.triton_poi_fused__native_batch_norm_legit_no_training_add_mul_sigmoid_1)
        /*00b8*/ 	.short	0x0210
        /*00ba*/ 	.short	0x003c


	//----- nvinfo : EIATTR_SW_WAR
	.align		4
.L_33:
        /*00bc*/ 	.byte	0x04, 0x36
        /*00be*/ 	.short	(.L_35 - .L_34)
.L_34:
        /*00c0*/ 	.word	0x00000008
.L_35:


//--------------------- .nv.callgraph             --------------------------
	.section	.nv.callgraph,"",@"SHT_CUDA_CALLGRAPH"
	.align	4
	.sectionentsize	8
	.align		4
        /*0000*/ 	.word	0x00000000
	.align		4
        /*0004*/ 	.word	0xffffffff
	.align		4
        /*0008*/ 	.word	0x00000000
	.align		4
        /*000c*/ 	.word	0xfffffffe
	.align		4
        /*0010*/ 	.word	0x00000000
	.align		4
        /*0014*/ 	.word	0xfffffffd
	.align		4
        /*0018*/ 	.word	0x00000000
	.align		4
        /*001c*/ 	.word	0xfffffffc


//--------------------- .nv.constant4             --------------------------
	.section	.nv.constant4,"a",@progbits
	.align	8
	.align		8
.nv.constant4:
        /*0000*/ 	.dword	_$_str
	.align		8
        /*0008*/ 	.dword	_$_str_$_2


//--------------------- .text.triton_poi_fused__native_batch_norm_legit_no_training_add_mul_sigmoid_1 --------------------------
	.section	.text.triton_poi_fused__native_batch_norm_legit_no_training_add_mul_sigmoid_1,"ax",@progbits
	.align	128
        .global         triton_poi_fused__native_batch_norm_legit_no_training_add_mul_sigmoid_1
        .type           triton_poi_fused__native_batch_norm_legit_no_training_add_mul_sigmoid_1,@function
        .size           triton_poi_fused__native_batch_norm_legit_no_training_add_mul_sigmoid_1,(.L_x_1 - triton_poi_fused__native_batch_norm_legit_no_training_add_mul_sigmoid_1)
        .other          triton_poi_fused__native_batch_norm_legit_no_training_add_mul_sigmoid_1,@"STO_CUDA_ENTRY STV_DEFAULT"
triton_poi_fused__native_batch_norm_legit_no_training_add_mul_sigmoid_1:
.text.triton_poi_fused__native_batch_norm_legit_no_training_add_mul_sigmoid_1:
[----:B------:R-:W0:Y:S01]  /*0000*/  LDC R1, c[0x0][0x28] ;  /* 0x00000a00ff017b82 */ /* 0x000e220000000800 */
[----:B------:R-:W1:Y:S07]  /*0010*/  S2R R0, SR_TID.X ;  /* 0x0000000000007919 */ /* 0x000e6e0000002100 */
[----:B------:R-:W2:Y:S01]  /*0020*/  LDC.64 R14, c[0x0][0x228] ;  /* 0x00008a00ff0e7b82 */ /* 0x000ea20000000a00 */
[----:B------:R-:W-:Y:S01]  /*0030*/  ULDC.64 UR4, c[0x0][0x208] ;  /* 0x0000820000047ab9 */ /* 0x000fe20000000a00 */
[----:B------:R-:W3:Y:S06]  /*0040*/  S2R R5, SR_CTAID.X ;  /* 0x0000000000057919 */ /* 0x000eec0000002500 */
[----:B------:R-:W4:Y:S08]  /*0050*/  LDC.64 R10, c[0x0][0x218] ;  /* 0x00008600ff0a7b82 */ /* 0x000f300000000a00 */
[----:B------:R-:W5:Y:S08]  /*0060*/  LDC.64 R12, c[0x0][0x220] ;  /* 0x00008800ff0c7b82 */ /* 0x000f700000000a00 */
[----:B------:R-:W4:Y:S01]  /*0070*/  LDC.64 R8, c[0x0][0x230] ;  /* 0x00008c00ff087b82 */ /* 0x000f220000000a00 */
[----:B-1----:R-:W-:-:S07]  /*0080*/  SHF.L.U32 R0, R0, 0x1, RZ ;  /* 0x0000000100007819 */ /* 0x002fce00000006ff */
[----:B------:R-:W1:Y:S01]  /*0090*/  LDC.64 R18, c[0x0][0x238] ;  /* 0x00008e00ff127b82 */ /* 0x000e620000000a00 */
[----:B---3--:R-:W-:Y:S02]  /*00a0*/  SHF.R.S32.HI R3, RZ, 0x17, R5 ;  /* 0x00000017ff037819 */ /* 0x008fe40000011405 */
[----:B------:R-:W-:Y:S02]  /*00b0*/  LOP3.LUT R0, R0, 0xfe, RZ, 0xc0, !PT ;  /* 0x000000fe00007812 */ /* 0x000fe400078ec0ff */
[----:B------:R-:W-:Y:S02]  /*00c0*/  SGXT R3, R3, 0x1 ;  /* 0x000000010303781a */ /* 0x000fe40000000200 */
[----:B------:R-:W-:Y:S02]  /*00d0*/  CS2R R6, SRZ ;  /* 0x0000000000067805 */ /* 0x000fe4000001ff00 */
[----:B------:R-:W-:Y:S02]  /*00e0*/  LEA R0, R5, R0, 0x8 ;  /* 0x0000000005007211 */ /* 0x000fe400078e40ff */
[----:B------:R-:W-:Y:S01]  /*00f0*/  CS2R R4, SRZ ;  /* 0x0000000000047805 */ /* 0x000fe2000001ff00 */
[----:B------:R-:W3:Y:S01]  /*0100*/  LDC.64 R20, c[0x0][0x240] ;  /* 0x00009000ff147b82 */ /* 0x000ee20000000a00 */
[----:B------:R-:W-:-:S02]  /*0110*/  LEA.HI R3, R3, R0, RZ, 0x4 ;  /* 0x0000000003037211 */ /* 0x000fc400078f20ff */
[----:B------:R-:W-:Y:S02]  /*0120*/  ISETP.GE.AND P0, PT, R0, 0x100, PT ;  /* 0x000001000000780c */ /* 0x000fe40003f06270 */
[----:B------:R-:W-:-:S04]  /*0130*/  SHF.R.S32.HI R3, RZ, 0x4, R3 ;  /* 0x00000004ff037819 */ /* 0x000fc80000011403 */
[----:B------:R-:W-:-:S04]  /*0140*/  LEA.HI R2, R3, R3, RZ, 0x2 ;  /* 0x0000000303027211 */ /* 0x000fc800078f10ff */
[----:B------:R-:W-:-:S04]  /*0150*/  LOP3.LUT R2, R2, 0xfffffffc, RZ, 0xc0, !PT ;  /* 0xfffffffc02027812 */ /* 0x000fc800078ec0ff */
[----:B------:R-:W-:-:S05]  /*0160*/  IADD3 R17, R3, -R2, RZ ;  /* 0x8000000203117210 */ /* 0x000fca0007ffe0ff */
[----:B--2---:R-:W-:-:S05]  /*0170*/  IMAD.WIDE R14, R17, 0x4, R14 ;  /* 0x00000004110e7825 */ /* 0x004fca00078e020e */
[----:B------:R-:W2:Y:S04]  /*0180*/  @!P0 LDG.E.EL R4, desc[UR4][R14.64] ;  /* 0x000000040e048981 */ /* 0x000ea8000c2e1900 */
[----:B------:R1:W2:Y:S01]  /*0190*/  @!P0 LDG.E.EL R5, desc[UR4][R14.64] ;  /* 0x000000040e058981 */ /* 0x0002a2000c2e1900 */
[----:B------:R-:W-:Y:S01]  /*01a0*/  CS2R R2, SRZ ;  /* 0x0000000000027805 */ /* 0x000fe2000001ff00 */
[----:B----4-:R-:W-:-:S04]  /*01b0*/  IMAD.WIDE R10, R0, 0x4, R10 ;  /* 0x00000004000a7825 */ /* 0x010fc800078e020a */
[----:B-----5:R-:W-:Y:S01]  /*01c0*/  IMAD.WIDE R12, R17, 0x4, R12 ;  /* 0x00000004110c7825 */ /* 0x020fe200078e020c */
[----:B------:R4:W5:Y:S01]  /*01d0*/  @!P0 LDG.E.64 R2, desc[UR4][R10.64] ;  /* 0x000000040a028981 */ /* 0x000962000c1e1b00 */
[----:B-1----:R-:W-:-:S03]  /*01e0*/  CS2R R14, SRZ ;  /* 0x00000000000e7805 */ /* 0x002fc6000001ff00 */
[----:B------:R-:W5:Y:S01]  /*01f0*/  @!P0 LDG.E.EL R7, desc[UR4][R12.64] ;  /* 0x000000040c078981 */ /* 0x000f62000c2e1900 */
[----:B0-----:R-:W-:-:S04]  /*0200*/  IMAD.WIDE R8, R17, 0x4, R8 ;  /* 0x0000000411087825 */ /* 0x001fc800078e0208 */
[----:B------:R-:W-:Y:S01]  /*0210*/  IMAD.WIDE R18, R17, 0x4, R18 ;  /* 0x0000000411127825 */ /* 0x000fe200078e0212 */
[----:B------:R0:W5:Y:S01]  /*0220*/  @!P0 LDG.E.EL R14, desc[UR4][R12.64] ;  /* 0x000000040c0e8981 */ /* 0x000162000c2e1900 */
[----:B------:R-:W-:-:S03]  /*0230*/  CS2R R16, SRZ ;  /* 0x0000000000107805 */ /* 0x000fc6000001ff00 */
[----:B------:R-:W5:Y:S04]  /*0240*/  @!P0 LDG.E.EL R15, desc[UR4][R8.64] ;  /* 0x00000004080f8981 */ /* 0x000f68000c2e1900 */
[----:B------:R-:W5:Y:S04]  /*0250*/  @!P0 LDG.E.EL R6, desc[UR4][R18.64] ;  /* 0x0000000412068981 */ /* 0x000f68000c2e1900 */
[----:B------:R1:W5:Y:S04]  /*0260*/  @!P0 LDG.E.EL R17, desc[UR4][R8.64] ;  /* 0x0000000408118981 */ /* 0x000368000c2e1900 */
[----:B------:R-:W5:Y:S01]  /*0270*/  @!P0 LDG.E.EL R16, desc[UR4][R18.64] ;  /* 0x0000000412108981 */ /* 0x000f62000c2e1900 */
[----:B----4-:R-:W-:Y:S01]  /*0280*/  CS2R R10, SRZ ;  /* 0x00000000000a7805 */ /* 0x010fe2000001ff00 */
[----:B---3--:R-:W-:-:S05]  /*0290*/  IMAD.WIDE R20, R0, 0x4, R20 ;  /* 0x0000000400147825 */ /* 0x008fca00078e0214 */
[----:B------:R-:W3:Y:S01]  /*02a0*/  @!P0 LDG.E.64 R10, desc[UR4][R20.64] ;  /* 0x00000004140a8981 */ /* 0x000ee2000c1e1b00 */
[----:B--2---:R-:W-:-:S04]  /*02b0*/  FADD R4, R4, 0.0010000000474974513054 ;  /* 0x3a83126f04047421 */ /* 0x004fc80000000000 */
[----:B0-----:R-:W0:Y:S01]  /*02c0*/  MUFU.SQRT R12, R4 ;  /* 0x00000004000c7308 */ /* 0x001e220000002000 */
[----:B------:R-:W-:-:S07]  /*02d0*/  FADD R5, R5, 0.0010000000474974513054 ;  /* 0x3a83126f05057421 */ /* 0x000fce0000000000 */
[----:B------:R-:W2:Y:S01]  /*02e0*/  MUFU.SQRT R13, R5 ;  /* 0x00000005000d7308 */ /* 0x000ea20000002000 */
[C---:B0-----:R-:W-:Y:S02]  /*02f0*/  FSETP.GT.AND P1, PT, R12.reuse, 8.50705917302346158658e+37, PT ;  /* 0x7e8000000c00780b */ /* 0x041fe40003f24000 */
[----:B------:R-:W-:Y:S02]  /*0300*/  FSETP.GEU.AND P3, PT, R12, 1.175494350822287508e-38, PT ;  /* 0x008000000c00780b */ /* 0x000fe40003f6e000 */
[C---:B--2---:R-:W-:Y:S02]  /*0310*/  FSETP.GT.AND P2, PT, R13.reuse, 8.50705917302346158658e+37, PT ;  /* 0x7e8000000d00780b */ /* 0x044fe40003f44000 */
[----:B------:R-:W-:-:S07]  /*0320*/  FSETP.GEU.AND P4, PT, R13, 1.175494350822287508e-38, PT ;  /* 0x008000000d00780b */ /* 0x000fce0003f8e000 */
[----:B------:R-:W-:Y:S01]  /*0330*/  @P1 FMUL R12, R12, 0.25 ;  /* 0x3e8000000c0c1820 */ /* 0x000fe20000400000 */
[----:B------:R-:W-:-:S03]  /*0340*/  HFMA2.MMA R4, -RZ, RZ, 1.625, 0 ;  /* 0x3e800000ff047435 */ /* 0x000fc600000001ff */
[----:B------:R-:W-:Y:S01]  /*0350*/  @!P3 FMUL R12, R12, 16777216 ;  /* 0x4b8000000c0cb820 */ /* 0x000fe20000400000 */
[----:B------:R-:W-:-:S05]  /*0360*/  @P2 FMUL R13, R13, 0.25 ;  /* 0x3e8000000d0d2820 */ /* 0x000fca0000400000 */
[----:B------:R-:W0:Y:S01]  /*0370*/  MUFU.RCP R12, R12 ;  /* 0x0000000c000c7308 */ /* 0x000e220000001000 */
[----:B------:R-:W-:Y:S01]  /*0380*/  @!P4 FMUL R13, R13, 16777216 ;  /* 0x4b8000000d0dc820 */ /* 0x000fe20000400000 */
[----:B------:R-:W-:-:S06]  /*0390*/  FSEL R5, R4, 1, P1 ;  /* 0x3f80000004057808 */ /* 0x000fcc0000800000 */
[----:B------:R-:W2:Y:S01]  /*03a0*/  MUFU.RCP R13, R13 ;  /* 0x0000000d000d7308 */ /* 0x000ea20000001000 */
[----:B------:R-:W-:Y:S01]  /*03b0*/  @!P3 FMUL R5, R5, 16777216 ;  /* 0x4b8000000505b820 */ /* 0x000fe20000400000 */
[----:B-1----:R-:W-:Y:S01]  /*03c0*/  FSEL R8, R4, 1, P2 ;  /* 0x3f80000004087808 */ /* 0x002fe20001000000 */
[----:B-----5:R-:W-:Y:S02]  /*03d0*/  FADD R2, -R7, R2 ;  /* 0x0000000207027221 */ /* 0x020fe40000000100 */
[----:B0-----:R-:W-:Y:S02]  /*03e0*/  FMUL R5, R12, R5 ;  /* 0x000000050c057220 */ /* 0x001fe40000400000 */
[----:B------:R-:W-:Y:S01]  /*03f0*/  @!P4 FMUL R8, R8, 16777216 ;  /* 0x4b8000000808c820 */ /* 0x000fe20000400000 */
[----:B------:R-:W-:Y:S01]  /*0400*/  FADD R3, -R14, R3 ;  /* 0x000000030e037221 */ /* 0x000fe20000000100 */
[----:B------:R-:W-:Y:S02]  /*0410*/  FMUL R5, R2, R5 ;  /* 0x0000000502057220 */ /* 0x000fe40000400000 */
[----:B--2---:R-:W-:-:S02]  /*0420*/  FMUL R8, R13, R8 ;  /* 0x000000080d087220 */ /* 0x004fc40000400000 */
[----:B------:R-:W-:Y:S02]  /*0430*/  FFMA R5, R5, R15, R6 ;  /* 0x0000000f05057223 */ /* 0x000fe40000000006 */
[----:B------:R-:W-:Y:S02]  /*0440*/  FMUL R3, R3, R8 ;  /* 0x0000000803037220 */ /* 0x000fe40000400000 */
[----:B------:R-:W-:Y:S02]  /*0450*/  FADD R2, RZ, -R5 ;  /* 0x80000005ff027221 */ /* 0x000fe40000000000 */
[----:B------:R-:W-:Y:S02]  /*0460*/  FFMA R16, R3, R17, R16 ;  /* 0x0000001103107223 */ /* 0x000fe40000000010 */
[----:B------:R-:W-:Y:S02]  /*0470*/  FMUL R3, R2, 1.4426950216293334961 ;  /* 0x3fb8aa3b02037820 */ /* 0x000fe40000400000 */
[----:B------:R-:W-:-:S04]  /*0480*/  FADD R2, RZ, -R16 ;  /* 0x80000010ff027221 */ /* 0x000fc80000000000 */
[----:B------:R-:W-:Y:S01]  /*0490*/  FMUL R6, R2, 1.4426950216293334961 ;  /* 0x3fb8aa3b02067820 */ /* 0x000fe20000400000 */
[----:B------:R-:W-:-:S04]  /*04a0*/  FSETP.GEU.AND P1, PT, R3, -126, PT ;  /* 0xc2fc00000300780b */ /* 0x000fc80003f2e000 */
[----:B------:R-:W-:-:S09]  /*04b0*/  FSETP.GEU.AND P2, PT, R6, -126, PT ;  /* 0xc2fc00000600780b */ /* 0x000fd20003f4e000 */
[----:B------:R-:W-:-:S04]  /*04c0*/  @!P1 FMUL R3, R3, 0.5 ;  /* 0x3f00000003039820 */ /* 0x000fc80000400000 */
[----:B------:R-:W-:Y:S01]  /*04d0*/  @!P2 FMUL R6, R6, 0.5 ;  /* 0x3f0000000606a820 */ /* 0x000fe20000400000 */
[----:B------:R-:W0:Y:S08]  /*04e0*/  MUFU.EX2 R2, R3 ;  /* 0x0000000300027308 */ /* 0x000e300000000800 */
[----:B------:R-:W1:Y:S01]  /*04f0*/  MUFU.EX2 R7, R6 ;  /* 0x0000000600077308 */ /* 0x000e620000000800 */
[----:B0-----:R-:W-:-:S04]  /*0500*/  @!P1 FMUL R2, R2, R2 ;  /* 0x0000000202029220 */ /* 0x001fc80000400000 */
[----:B------:R-:W-:Y:S02]  /*0510*/  FADD R8, R2, 1 ;  /* 0x3f80000002087421 */ /* 0x000fe40000000000 */
[----:B------:R-:W0:Y:S01]  /*0520*/  LDC.64 R2, c[0x0][0x210] ;  /* 0x00008400ff027b82 */ /* 0x000e220000000a00 */
[----:B-1----:R-:W-:-:S04]  /*0530*/  @!P2 FMUL R7, R7, R7 ;  /* 0x000000070707a220 */ /* 0x002fc80000400000 */
[----:B------:R-:W-:Y:S01]  /*0540*/  FADD R7, R7, 1 ;  /* 0x3f80000007077421 */ /* 0x000fe20000000000 */
[----:B------:R-:W-:-:S04]  /*0550*/  FSETP.GT.AND P1, PT, R8, 8.50705917302346158658e+37, PT ;  /* 0x7e8000000800780b */ /* 0x000fc80003f24000 */
[----:B------:R-:W-:-:S09]  /*0560*/  FSETP.GT.AND P2, PT, R7, 8.50705917302346158658e+37, PT ;  /* 0x7e8000000700780b */ /* 0x000fd20003f44000 */
[----:B------:R-:W-:-:S04]  /*0570*/  @P1 FMUL R8, R8, 0.25 ;  /* 0x3e80000008081820 */ /* 0x000fc80000400000 */
[----:B------:R-:W-:Y:S02]  /*0580*/  @P2 FMUL R7, R7, 0.25 ;  /* 0x3e80000007072820 */ /* 0x000fe40000400000 */
[----:B------:R-:W1:Y:S08]  /*0590*/  MUFU.RCP R8, R8 ;  /* 0x0000000800087308 */ /* 0x000e700000001000 */
[----:B------:R-:W2:Y:S01]  /*05a0*/  MUFU.RCP R7, R7 ;  /* 0x0000000700077308 */ /* 0x000ea20000001000 */
[----:B------:R-:W-:-:S02]  /*05b0*/  FSEL R9, R4, 1, P1 ;  /* 0x3f80000004097808 */ /* 0x000fc40000800000 */
[----:B------:R-:W-:-:S03]  /*05c0*/  FSEL R4, R4, 1, P2 ;  /* 0x3f80000004047808 */ /* 0x000fc60001000000 */
[----:B-1----:R-:W-:Y:S01]  /*05d0*/  FMUL R9, R8, R9 ;  /* 0x0000000908097220 */ /* 0x002fe20000400000 */
[----:B0-----:R-:W-:-:S04]  /*05e0*/  IMAD.WIDE R2, R0, 0x4, R2 ;  /* 0x0000000400027825 */ /* 0x001fc800078e0202 */
[----:B---3--:R-:W-:Y:S01]  /*05f0*/  FFMA R10, R5, R9, R10 ;  /* 0x00000009050a7223 */ /* 0x008fe2000000000a */
[----:B--2---:R-:W-:-:S04]  /*0600*/  FMUL R4, R7, R4 ;  /* 0x0000000407047220 */ /* 0x004fc80000400000 */
[----:B------:R-:W-:Y:S01]  /*0610*/  FFMA R11, R16, R4, R11 ;  /* 0x00000004100b7223 */ /* 0x000fe2000000000b */
[----:B------:R-:W-:Y:S06]  /*0620*/  @P0 EXIT ;  /* 0x000000000000094d */ /* 0x000fec0003800000 */
[----:B------:R-:W-:Y:S01]  /*0630*/  STG.E.64 desc[UR4][R2.64], R10 ;  /* 0x0000000a02007986 */ /* 0x000fe2000c101b04 */
[----:B------:R-:W-:Y:S05]  /*0640*/  EXIT ;  /* 0x000000000000794d */ /* 0x000fea0003800000 */
.L_x_0:
[----:B------:R-:W-:-:S00]  /*0650*/  BRA `(.L_x_0) ;  /* 0xfffffffc00fc7947 */ /* 0x000fc0000383ffff */
[----:B------:R-:W-:-:S00]  /*0660*/  NOP ;  /* 0x0000000000007918 */ /* 0x000fc00000000000 */
        /* <DEDUP_REMOVED lines=9> */
.L_x_1:


//--------------------- .nv.global.init           --------------------------
	.section	.nv.global.init,"aw",@progbits
.nv.global.init:
	.type		_$_str,@object
	.size		_$_str,(_$_str_$_2 - _$_str)
_$_str:
        /*0000*/ 	.byte	0x5f, 0x5f, 0x43, 0x55, 0x44, 0x41, 0x5f, 0x46, 0x54, 0x5a, 0x00
	.type		_$_str_$_2,@object
	.size		_$_str_$_2,(.L_1 - _$_str_$_2)
_$_str_$_2:
        /*000b*/ 	.byte	0x5f, 0x5f, 0x43, 0x55, 0x44, 0x41, 0x5f, 0x50, 0x52, 0x45, 0x43, 0x5f, 0x53, 0x51, 0x52, 0x54
        /*001b*/ 	.byte	0x00
.L_1:


//--------------------- .nv.constant0.triton_poi_fused__native_batch_norm_legit_no_training_add_mul_sigmoid_1 --------------------------
	.section	.nv.constant0.triton_poi_fused__native_batch_norm_legit_no_training_add_mul_sigmoid_1,"a",@progbits
	.sectionflags	@""
	.align	4
.nv.constant0.triton_poi_fused__native_batch_norm_legit_no_training_add_mul_sigmoid_1:
	.zero		588
